	.headerflags	@"EF_CUDA_TEXMODE_UNIFIED EF_CUDA_64BIT_ADDRESS EF_CUDA_ACCELERATORS EF_CUDA_SM90 EF_CUDA_VIRTUAL_SM(EF_CUDA_SM90)"
	.elftype	@"ET_EXEC"


//--------------------- .nv.info                  --------------------------
	.section	.nv.info,"",@"SHT_CUDA_INFO"
	.align	4


	//----- nvinfo : EIATTR_REGCOUNT
	.align		4
        /*0000*/ 	.byte	0x04, 0x2f
        /*0002*/ 	.short	(.L_1 - .L_0)
	.align		4
.L_0:
        /*0004*/ 	.word	index@(triton_poi_fused_clone_14)
        /*0008*/ 	.word	0x00000018


	//----- nvinfo : EIATTR_MIN_STACK_SIZE
	.align		4
.L_1:
        /*000c*/ 	.byte	0x04, 0x12
        /*000e*/ 	.short	(.L_3 - .L_2)
	.align		4
.L_2:
        /*0010*/ 	.word	index@(triton_poi_fused_clone_14)
        /*0014*/ 	.word	0x00000000


	//----- nvinfo : EIATTR_FRAME_SIZE
	.align		4
.L_3:
        /*0018*/ 	.byte	0x04, 0x11
        /*001a*/ 	.short	(.L_5 - .L_4)
	.align		4
.L_4:
        /*001c*/ 	.word	index@(triton_poi_fused_clone_14)
        /*0020*/ 	.word	0x00000000


	//----- nvinfo : EIATTR_MIN_STACK_SIZE
	.align		4
.L_5:
        /*0024*/ 	.byte	0x04, 0x12
        /*0026*/ 	.short	(.L_7 - .L_6)
	.align		4
.L_6:
        /*0028*/ 	.word	index@(triton_poi_fused_clone_14)
        /*002c*/ 	.word	0x00000000
.L_7:


//--------------------- .nv.info.triton_poi_fused_clone_14 --------------------------
	.section	.nv.info.triton_poi_fused_clone_14,"",@"SHT_CUDA_INFO"
	.sectionflags	@""
	.align	4


	//----- nvinfo : EIATTR_CUDA_API_VERSION
	.align		4
        /*0000*/ 	.byte	0x04, 0x37
        /*0002*/ 	.short	(.L_9 - .L_8)
.L_8:
        /*0004*/ 	.word	0x0000007c


	//----- nvinfo : EIATTR_KPARAM_INFO
	.align		4
.L_9:
        /*0008*/ 	.byte	0x04, 0x17
        /*000a*/ 	.short	(.L_11 - .L_10)
.L_10:
        /*000c*/ 	.word	0x00000000
        /*0010*/ 	.short	0x0006
        /*0012*/ 	.short	0x0030
        /*0014*/ 	.byte	0x00, 0xf0, 0x11, 0x00


	//----- nvinfo : EIATTR_KPARAM_INFO
	.align		4
.L_11:
        /*0018*/ 	.byte	0x04, 0x17
        /*001a*/ 	.short	(.L_13 - .L_12)
.L_12:
        /*001c*/ 	.word	0x00000000
        /*0020*/ 	.short	0x0005
        /*0022*/ 	.short	0x0028
        /*0024*/ 	.byte	0x00, 0xf4, 0x21, 0x00


	//----- nvinfo : EIATTR_KPARAM_INFO
	.align		4
.L_13:
        /*0028*/ 	.byte	0x04, 0x17
        /*002a*/ 	.short	(.L_15 - .L_14)
.L_14:
        /*002c*/ 	.word	0x00000000
        /*0030*/ 	.short	0x0004
        /*0032*/ 	.short	0x0020
        /*0034*/ 	.byte	0x00, 0xf4, 0x21, 0x00


	//----- nvinfo : EIATTR_KPARAM_INFO
	.align		4
.L_15:
        /*0038*/ 	.byte	0x04, 0x17
        /*003a*/ 	.short	(.L_17 - .L_16)
.L_16:
        /*003c*/ 	.word	0x00000000
        /*0040*/ 	.short	0x0003
        /*0042*/ 	.short	0x0018
        /*0044*/ 	.byte	0x00, 0xf4, 0x21, 0x00


	//----- nvinfo : EIATTR_KPARAM_INFO
	.align		4
.L_17:
        /*0048*/ 	.byte	0x04, 0x17
        /*004a*/ 	.short	(.L_19 - .L_18)
.L_18:
        /*004c*/ 	.word	0x00000000
        /*0050*/ 	.short	0x0002
        /*0052*/ 	.short	0x0010
        /*0054*/ 	.byte	0x00, 0xf4, 0x21, 0x00


	//----- nvinfo : EIATTR_KPARAM_INFO
	.align		4
.L_19:
        /*0058*/ 	.byte	0x04, 0x17
        /*005a*/ 	.short	(.L_21 - .L_20)
.L_20:
        /*005c*/ 	.word	0x00000000
        /*0060*/ 	.short	0x0001
        /*0062*/ 	.short	0x0008
        /*0064*/ 	.byte	0x00, 0xf4, 0x21, 0x00


	//----- nvinfo : EIATTR_KPARAM_INFO
	.align		4
.L_21:
        /*0068*/ 	.byte	0x04, 0x17
        /*006a*/ 	.short	(.L_23 - .L_22)
.L_22:
        /*006c*/ 	.word	0x00000000
        /*0070*/ 	.short	0x0000
        /*0072*/ 	.short	0x0000
        /*0074*/ 	.byte	0x00, 0xf4, 0x21, 0x00


	//----- nvinfo : EIATTR_SPARSE_MMA_MASK
	.align		4
.L_23:
        /*0078*/ 	.byte	0x03, 0x50
        /*007a*/ 	.short	0x0000


	//----- nvinfo : EIATTR_MAXREG_COUNT
	.align		4
        /*007c*/ 	.byte	0x03, 0x1b
        /*007e*/ 	.short	0x00ff


	//----- nvinfo : EIATTR_EXIT_INSTR_OFFSETS
	.align		4
        /*0080*/ 	.byte	0x04, 0x1c
        /*0082*/ 	.short	(.L_25 - .L_24)


	//   ....[0]....
.L_24:
        /*0084*/ 	.word	0x000002b0


	//   ....[1]....
        /*0088*/ 	.word	0x000002d0


	//----- nvinfo : EIATTR_REQNTID
	.align		4
.L_25:
        /*008c*/ 	.byte	0x04, 0x10
        /*008e*/ 	.short	(.L_27 - .L_26)
.L_26:
        /*0090*/ 	.word	0x00000020
        /*0094*/ 	.word	0x00000001
        /*0098*/ 	.word	0x00000001


	//----- nvinfo : EIATTR_CBANK_PARAM_SIZE
	.align		4
.L_27:
        /*009c*/ 	.byte	0x03, 0x19
        /*009e*/ 	.short	0x0034


	//----- nvinfo : EIATTR_PARAM_CBANK
	.align		4
        /*00a0*/ 	.byte	0x04, 0x0a
        /*00a2*/ 	.short	(.L_29 - .L_28)
	.align		4
.L_28:
        /*00a4*/ 	.word	index@(.nv.constant0.triton_poi_fused_clone_14)
        /*00a8*/ 	.short	0x0210
        /*00aa*/ 	.short	0x0034


	//----- nvinfo : EIATTR_SW_WAR
	.align		4
.L_29:
        /*00ac*/ 	.byte	0x04, 0x36
        /*00ae*/ 	.short	(.L_31 - .L_30)
.L_30:
        /*00b0*/ 	.word	0x00000008
.L_31:


//--------------------- .nv.callgraph             --------------------------
	.section	.nv.callgraph,"",@"SHT_CUDA_CALLGRAPH"
	.align	4
	.sectionentsize	8
	.align		4
        /*0000*/ 	.word	0x00000000
	.align		4
        /*0004*/ 	.word	0xffffffff
	.align		4
        /*0008*/ 	.word	0x00000000
	.align		4
        /*000c*/ 	.word	0xfffffffe
	.align		4
        /*0010*/ 	.word	0x00000000
	.align		4
        /*0014*/ 	.word	0xfffffffd
	.align		4
        /*0018*/ 	.word	0x00000000
	.align		4
        /*001c*/ 	.word	0xfffffffc


//--------------------- .text.triton_poi_fused_clone_14 --------------------------
	.section	.text.triton_poi_fused_clone_14,"ax",@progbits
	.align	128
        .global         triton_poi_fused_clone_14
        .type           triton_poi_fused_clone_14,@function
        .size           triton_poi_fused_clone_14,(.L_x_1 - triton_poi_fused_clone_14)
        .other          triton_poi_fused_clone_14,@"STO_CUDA_ENTRY STV_DEFAULT"
triton_poi_fused_clone_14:
.text.triton_poi_fused_clone_14:
[----:B------:R-:W0:Y:S01]  /*0000*/  LDC R1, c[0x0][0x28] ;  /* 0x00000a00ff017b82 */ /* 0x000e220000000800 */
[----:B------:R-:W1:Y:S07]  /*0010*/  S2R R19, SR_TID.X ;  /* 0x0000000000137919 */ /* 0x000e6e0000002100 */
[----:B------:R-:W2:Y:S01]  /*0020*/  LDC.64 R4, c[0x0][0x218] ;  /* 0x00008600ff047b82 */ /* 0x000ea20000000a00 */
[----:B------:R-:W-:Y:S01]  /*0030*/  HFMA2.MMA R14, -RZ, RZ, 0, 0 ;  /* 0x00000000ff0e7435 */ /* 0x000fe200000001ff */
[----:B------:R-:W-:Y:S01]  /*0040*/  CS2R R16, SRZ ;  /* 0x0000000000107805 */ /* 0x000fe2000001ff00 */
[----:B------:R-:W3:Y:S01]  /*0050*/  S2R R15, SR_CTAID.X ;  /* 0x00000000000f7919 */ /* 0x000ee20000002500 */
[----:B------:R-:W-:-:S04]  /*0060*/  ULDC.64 UR4, c[0x0][0x208] ;  /* 0x0000820000047ab9 */ /* 0x000fc80000000a00 */
[----:B------:R-:W4:Y:S01]  /*0070*/  LDC.64 R2, c[0x0][0x210] ;  /* 0x00008400ff027b82 */ /* 0x000f220000000a00 */
[----:B------:R-:W-:-:S07]  /*0080*/  IMAD.MOV.U32 R18, RZ, RZ, RZ ;  /* 0x000000ffff127224 */ /* 0x000fce00078e00ff */
[----:B------:R-:W5:Y:S08]  /*0090*/  LDC.64 R10, c[0x0][0x230] ;  /* 0x00008c00ff0a7b82 */ /* 0x000f700000000a00 */
[----:B------:R-:W5:Y:S01]  /*00a0*/  LDC.64 R12, c[0x0][0x238] ;  /* 0x00008e00ff0c7b82 */ /* 0x000f620000000a00 */
[----:B-1----:R-:W-:Y:S02]  /*00b0*/  LOP3.LUT R0, R19, 0xf, RZ, 0xc0, !PT ;  /* 0x0000000f13007812 */ /* 0x002fe400078ec0ff */
[----:B---3--:R-:W-:-:S02]  /*00c0*/  SHF.R.S32.HI R6, RZ, 0x1b, R15 ;  /* 0x0000001bff067819 */ /* 0x008fc4000001140f */
[----:B------:R-:W-:Y:S02]  /*00d0*/  LEA R15, R15, R0, 0x4 ;  /* 0x000000000f0f7211 */ /* 0x000fe400078e20ff */
[----:B------:R-:W-:Y:S02]  /*00e0*/  SGXT R0, R6, 0x1 ;  /* 0x000000010600781a */ /* 0x000fe40000000200 */
[C---:B------:R-:W-:Y:S02]  /*00f0*/  ISETP.GE.AND P0, PT, R15.reuse, 0x10, PT ;  /* 0x000000100f00780c */ /* 0x040fe40003f06270 */
[----:B------:R-:W-:Y:S02]  /*0100*/  LEA.HI R0, R0, R15, RZ, 0x2 ;  /* 0x0000000f00007211 */ /* 0x000fe400078f10ff */
[----:B------:R-:W-:Y:S02]  /*0110*/  SHF.L.U32 R9, R15, 0x4, RZ ;  /* 0x000000040f097819 */ /* 0x000fe400000006ff */
[----:B------:R-:W-:-:S03]  /*0120*/  LOP3.LUT R0, R0, 0xfffffffc, RZ, 0xc0, !PT ;  /* 0xfffffffc00007812 */ /* 0x000fc600078ec0ff */
[----:B----4-:R-:W-:Y:S01]  /*0130*/  IMAD.WIDE R2, R9, 0x4, R2 ;  /* 0x0000000409027825 */ /* 0x010fe200078e0202 */
[----:B------:R-:W-:Y:S01]  /*0140*/  IADD3 R7, R15, -R0, RZ ;  /* 0x800000000f077210 */ /* 0x000fe20007ffe0ff */
[----:B------:R-:W1:Y:S02]  /*0150*/  LDC.64 R8, c[0x0][0x228] ;  /* 0x00008a00ff087b82 */ /* 0x000e640000000a00 */
[----:B------:R-:W-:Y:S01]  /*0160*/  IMAD.MOV.U32 R0, RZ, RZ, RZ ;  /* 0x000000ffff007224 */ /* 0x000fe200078e00ff */
[----:B------:R-:W3:Y:S01]  /*0170*/  @!P0 LDG.E.EL R14, desc[UR4][R2.64+0x4] ;  /* 0x00000404020e8981 */ /* 0x000ee2000c2e1900 */
[----:B--2---:R-:W-:-:S03]  /*0180*/  IMAD.WIDE R4, R7, 0x4, R4 ;  /* 0x0000000407047825 */ /* 0x004fc600078e0204 */
[----:B------:R-:W2:Y:S01]  /*0190*/  @!P0 LDG.E.EL R16, desc[UR4][R2.64+0x10] ;  /* 0x0000100402108981 */ /* 0x000ea2000c2e1900 */
[----:B------:R-:W4:Y:S03]  /*01a0*/  LDC.64 R6, c[0x0][0x220] ;  /* 0x00008800ff067b82 */ /* 0x000f260000000a00 */
[----:B------:R-:W3:Y:S04]  /*01b0*/  @!P0 LDG.E.EL R17, desc[UR4][R4.64] ;  /* 0x0000000404118981 */ /* 0x000ee8000c2e1900 */
[----:B------:R-:W2:Y:S04]  /*01c0*/  @!P0 LDG.E.EL R0, desc[UR4][R2.64] ;  /* 0x0000000402008981 */ /* 0x000ea8000c2e1900 */
[----:B------:R5:W2:Y:S01]  /*01d0*/  @!P0 LDG.E.EL R18, desc[UR4][R2.64+0x14] ;  /* 0x0000140402128981 */ /* 0x000aa2000c2e1900 */
[----:B------:R-:W-:-:S04]  /*01e0*/  LOP3.LUT P0, RZ, R19, 0x10, RZ, 0xc0, !PT ;  /* 0x0000001013ff7812 */ /* 0x000fc8000780c0ff */
[C---:B------:R-:W-:Y:S01]  /*01f0*/  ISETP.LT.AND P0, PT, R15.reuse, 0x10, !P0 ;  /* 0x000000100f00780c */ /* 0x040fe20004701270 */
[----:B-----5:R-:W-:-:S04]  /*0200*/  IMAD.WIDE R2, R15, 0x4, R10 ;  /* 0x000000040f027825 */ /* 0x020fc800078e020a */
[----:B----4-:R-:W-:-:S04]  /*0210*/  IMAD.WIDE R4, R15, 0x4, R6 ;  /* 0x000000040f047825 */ /* 0x010fc800078e0206 */
[----:B-1----:R-:W-:-:S04]  /*0220*/  IMAD.WIDE R6, R15, 0x4, R8 ;  /* 0x000000040f067825 */ /* 0x002fc800078e0208 */
[----:B0-----:R-:W-:-:S04]  /*0230*/  IMAD.WIDE R8, R15, 0x4, R12 ;  /* 0x000000040f087825 */ /* 0x001fc800078e020c */
[--C-:B---3--:R-:W-:Y:S01]  /*0240*/  FADD R21, R14, R17.reuse ;  /* 0x000000110e157221 */ /* 0x108fe20000000000 */
[----:B--2---:R-:W-:Y:S01]  /*0250*/  FADD R11, R16, R17 ;  /* 0x00000011100b7221 */ /* 0x004fe20000000000 */
[----:B------:R-:W-:-:S05]  /*0260*/  FADD R19, R17, R0 ;  /* 0x0000000011137221 */ /* 0x000fca0000000000 */
[----:B------:R0:W-:Y:S04]  /*0270*/  @P0 STG.E desc[UR4][R4.64], R19 ;  /* 0x0000001304000986 */ /* 0x0001e8000c101904 */
[----:B------:R0:W-:Y:S01]  /*0280*/  @P0 STG.E desc[UR4][R6.64], R21 ;  /* 0x0000001506000986 */ /* 0x0001e2000c101904 */
[----:B------:R-:W-:-:S03]  /*0290*/  FADD R17, R18, R17 ;  /* 0x0000001112117221 */ /* 0x000fc60000000000 */
[----:B------:R0:W-:Y:S02]  /*02a0*/  @P0 STG.E desc[UR4][R2.64], R11 ;  /* 0x0000000b02000986 */ /* 0x0001e4000c101904 */
[----:B0-----:R-:W-:Y:S05]  /*02b0*/  @!P0 EXIT ;  /* 0x000000000000894d */ /* 0x001fea0003800000 */
[----:B------:R-:W-:Y:S01]  /*02c0*/  STG.E desc[UR4][R8.64], R17 ;  /* 0x0000001108007986 */ /* 0x000fe2000c101904 */
[----:B------:R-:W-:Y:S05]  /*02d0*/  EXIT ;  /* 0x000000000000794d */ /* 0x000fea0003800000 */
.L_x_0:
[----:B------:R-:W-:-:S00]  /*02e0*/  BRA `(.L_x_0) ;  /* 0xfffffffc00fc7947 */ /* 0x000fc0000383ffff */
[----:B------:R-:W-:-:S00]  /*02f0*/  NOP ;  /* 0x0000000000007918 */ /* 0x000fc00000000000 */
        /* <DEDUP_REMOVED lines=8> */
.L_x_1:


//--------------------- .nv.constant0.triton_poi_fused_clone_14 --------------------------
	.section	.nv.constant0.triton_poi_fused_clone_14,"a",@progbits
	.sectionflags	@""
	.align	4
.nv.constant0.triton_poi_fused_clone_14:
	.zero		580
